	.headerflags	@"EF_CUDA_TEXMODE_UNIFIED EF_CUDA_64BIT_ADDRESS EF_CUDA_ACCELERATORS EF_CUDA_SM90 EF_CUDA_VIRTUAL_SM(EF_CUDA_SM90)"
	.elftype	@"ET_EXEC"


//--------------------- .nv.info                  --------------------------
	.section	.nv.info,"",@"SHT_CUDA_INFO"
	.align	4


	//----- nvinfo : EIATTR_REGCOUNT
	.align		4
        /*0000*/ 	.byte	0x04, 0x2f
        /*0002*/ 	.short	(.L_2 - .L_1)
	.align		4
.L_1:
        /*0004*/ 	.word	index@(triton_poi_fused_clone_41)
        /*0008*/ 	.word	0x00000020


	//----- nvinfo : EIATTR_MIN_STACK_SIZE
	.align		4
.L_2:
        /*000c*/ 	.byte	0x04, 0x12
        /*000e*/ 	.short	(.L_4 - .L_3)
	.align		4
.L_3:
        /*0010*/ 	.word	index@(triton_poi_fused_clone_41)
        /*0014*/ 	.word	0x00000000


	//----- nvinfo : EIATTR_FRAME_SIZE
	.align		4
.L_4:
        /*0018*/ 	.byte	0x04, 0x11
        /*001a*/ 	.short	(.L_6 - .L_5)
	.align		4
.L_5:
        /*001c*/ 	.word	index@(triton_poi_fused_clone_41)
        /*0020*/ 	.word	0x00000000


	//----- nvinfo : EIATTR_MIN_STACK_SIZE
	.align		4
.L_6:
        /*0024*/ 	.byte	0x04, 0x12
        /*0026*/ 	.short	(.L_8 - .L_7)
	.align		4
.L_7:
        /*0028*/ 	.word	index@(triton_poi_fused_clone_41)
        /*002c*/ 	.word	0x00000000
.L_8:


//--------------------- .nv.info.triton_poi_fused_clone_41 --------------------------
	.section	.nv.info.triton_poi_fused_clone_41,"",@"SHT_CUDA_INFO"
	.sectionflags	@""
	.align	4


	//----- nvinfo : EIATTR_CUDA_API_VERSION
	.align		4
        /*0000*/ 	.byte	0x04, 0x37
        /*0002*/ 	.short	(.L_10 - .L_9)
.L_9:
        /*0004*/ 	.word	0x0000007c


	//----- nvinfo : EIATTR_KPARAM_INFO
	.align		4
.L_10:
        /*0008*/ 	.byte	0x04, 0x17
        /*000a*/ 	.short	(.L_12 - .L_11)
.L_11:
        /*000c*/ 	.word	0x00000000
        /*0010*/ 	.short	0x0008
        /*0012*/ 	.short	0x003c
        /*0014*/ 	.byte	0x00, 0xf0, 0x11, 0x00


	//----- nvinfo : EIATTR_KPARAM_INFO
	.align		4
.L_12:
        /*0018*/ 	.byte	0x04, 0x17
        /*001a*/ 	.short	(.L_14 - .L_13)
.L_13:
        /*001c*/ 	.word	0x00000000
        /*0020*/ 	.short	0x0007
        /*0022*/ 	.short	0x0038
        /*0024*/ 	.byte	0x00, 0xf0, 0x11, 0x00


	//----- nvinfo : EIATTR_KPARAM_INFO
	.align		4
.L_14:
        /*0028*/ 	.byte	0x04, 0x17
        /*002a*/ 	.short	(.L_16 - .L_15)
.L_15:
        /*002c*/ 	.word	0x00000000
        /*0030*/ 	.short	0x0006
        /*0032*/ 	.short	0x0030
        /*0034*/ 	.byte	0x00, 0xf4, 0x21, 0x00


	//----- nvinfo : EIATTR_KPARAM_INFO
	.align		4
.L_16:
        /*0038*/ 	.byte	0x04, 0x17
        /*003a*/ 	.short	(.L_18 - .L_17)
.L_17:
        /*003c*/ 	.word	0x00000000
        /*0040*/ 	.short	0x0005
        /*0042*/ 	.short	0x0028
        /*0044*/ 	.byte	0x00, 0xf4, 0x21, 0x00


	//----- nvinfo : EIATTR_KPARAM_INFO
	.align		4
.L_18:
        /*0048*/ 	.byte	0x04, 0x17
        /*004a*/ 	.short	(.L_20 - .L_19)
.L_19:
        /*004c*/ 	.word	0x00000000
        /*0050*/ 	.short	0x0004
        /*0052*/ 	.short	0x0020
        /*0054*/ 	.byte	0x00, 0xf4, 0x21, 0x00


	//----- nvinfo : EIATTR_KPARAM_INFO
	.align		4
.L_20:
        /*0058*/ 	.byte	0x04, 0x17
        /*005a*/ 	.short	(.L_22 - .L_21)
.L_21:
        /*005c*/ 	.word	0x00000000
        /*0060*/ 	.short	0x0003
        /*0062*/ 	.short	0x0018
        /*0064*/ 	.byte	0x00, 0xf4, 0x21, 0x00


	//----- nvinfo : EIATTR_KPARAM_INFO
	.align		4
.L_22:
        /*0068*/ 	.byte	0x04, 0x17
        /*006a*/ 	.short	(.L_24 - .L_23)
.L_23:
        /*006c*/ 	.word	0x00000000
        /*0070*/ 	.short	0x0002
        /*0072*/ 	.short	0x0010
        /*0074*/ 	.byte	0x00, 0xf4, 0x21, 0x00


	//----- nvinfo : EIATTR_KPARAM_INFO
	.align		4
.L_24:
        /*0078*/ 	.byte	0x04, 0x17
        /*007a*/ 	.short	(.L_26 - .L_25)
.L_25:
        /*007c*/ 	.word	0x00000000
        /*0080*/ 	.short	0x0001
        /*0082*/ 	.short	0x0008
        /*0084*/ 	.byte	0x00, 0xf4, 0x21, 0x00


	//----- nvinfo : EIATTR_KPARAM_INFO
	.align		4
.L_26:
        /*0088*/ 	.byte	0x04, 0x17
        /*008a*/ 	.short	(.L_28 - .L_27)
.L_27:
        /*008c*/ 	.word	0x00000000
        /*0090*/ 	.short	0x0000
        /*0092*/ 	.short	0x0000
        /*0094*/ 	.byte	0x00, 0xf4, 0x21, 0x00


	//----- nvinfo : EIATTR_SPARSE_MMA_MASK
	.align		4
.L_28:
        /*0098*/ 	.byte	0x03, 0x50
        /*009a*/ 	.short	0x0000


	//----- nvinfo : EIATTR_MAXREG_COUNT
	.align		4
        /*009c*/ 	.byte	0x03, 0x1b
        /*009e*/ 	.short	0x00ff


	//----- nvinfo : EIATTR_EXIT_INSTR_OFFSETS
	.align		4
        /*00a0*/ 	.byte	0x04, 0x1c
        /*00a2*/ 	.short	(.L_30 - .L_29)


	//   ....[0]....
.L_29:
        /*00a4*/ 	.word	0x000005d0


	//   ....[1]....
        /*00a8*/ 	.word	0x00000650


	//----- nvinfo : EIATTR_REQNTID
	.align		4
.L_30:
        /*00ac*/ 	.byte	0x04, 0x10
        /*00ae*/ 	.short	(.L_32 - .L_31)
.L_31:
        /*00b0*/ 	.word	0x00000080
        /*00b4*/ 	.word	0x00000001
        /*00b8*/ 	.word	0x00000001


	//----- nvinfo : EIATTR_CBANK_PARAM_SIZE
	.align		4
.L_32:
        /*00bc*/ 	.byte	0x03, 0x19
        /*00be*/ 	.short	0x0040


	//----- nvinfo : EIATTR_PARAM_CBANK
	.align		4
        /*00c0*/ 	.byte	0x04, 0x0a
        /*00c2*/ 	.short	(.L_34 - .L_33)
	.align		4
.L_33:
        /*00c4*/ 	.word	index@(.nv.constant0.triton_poi_fused_clone_41)
        /*00c8*/ 	.short	0x0210
        /*00ca*/ 	.short	0x0040


	//----- nvinfo : EIATTR_SW_WAR
	.align		4
.L_34:
        /*00cc*/ 	.byte	0x04, 0x36
        /*00ce*/ 	.short	(.L_36 - .L_35)
.L_35:
        /*00d0*/ 	.word	0x00000008
.L_36:


//--------------------- .nv.callgraph             --------------------------
	.section	.nv.callgraph,"",@"SHT_CUDA_CALLGRAPH"
	.align	4
	.sectionentsize	8
	.align		4
        /*0000*/ 	.word	0x00000000
	.align		4
        /*0004*/ 	.word	0xffffffff
	.align		4
        /*0008*/ 	.word	0x00000000
	.align		4
        /*000c*/ 	.word	0xfffffffe
	.align		4
        /*0010*/ 	.word	0x00000000
	.align		4
        /*0014*/ 	.word	0xfffffffd
	.align		4
        /*0018*/ 	.word	0x00000000
	.align		4
        /*001c*/ 	.word	0xfffffffc


//--------------------- .nv.constant4             --------------------------
	.section	.nv.constant4,"a",@progbits
	.align	8
	.align		8
.nv.constant4:
        /*0000*/ 	.dword	_$_str


//--------------------- .text.triton_poi_fused_clone_41 --------------------------
	.section	.text.triton_poi_fused_clone_41,"ax",@progbits
	.sectionflags	@"SHF_BARRIERS=1"
	.align	128
        .global         triton_poi_fused_clone_41
        .type           triton_poi_fused_clone_41,@function
        .size           triton_poi_fused_clone_41,(.L_x_1 - triton_poi_fused_clone_41)
        .other          triton_poi_fused_clone_41,@"STO_CUDA_ENTRY STV_DEFAULT"
triton_poi_fused_clone_41:
.text.triton_poi_fused_clone_41:
[----:B------:R-:W0:Y:S01]  /*0000*/  LDC R1, c[0x0][0x28] ;  /* 0x00000a00ff017b82 */ /* 0x000e220000000800 */
[----:B------:R-:W1:Y:S07]  /*0010*/  S2R R0, SR_TID.X ;  /* 0x0000000000007919 */ /* 0x000e6e0000002100 */
[----:B------:R-:W2:Y:S01]  /*0020*/  LDC.64 R12, c[0x0][0x210] ;  /* 0x00008400ff0c7b82 */ /* 0x000ea20000000a00 */
[----:B------:R-:W-:Y:S01]  /*0030*/  HFMA2.MMA R6, -RZ, RZ, 0, 0 ;  /* 0x00000000ff067435 */ /* 0x000fe200000001ff */
[----:B------:R-:W-:Y:S01]  /*0040*/  ULDC.64 UR6, c[0x0][0x208] ;  /* 0x0000820000067ab9 */ /* 0x000fe20000000a00 */
[----:B------:R-:W3:Y:S01]  /*0050*/  S2R R7, SR_CTAID.X ;  /* 0x0000000000077919 */ /* 0x000ee20000002500 */
[----:B------:R-:W4:Y:S04]  /*0060*/  S2R R3, SR_CTAID.Y ;  /* 0x0000000000037919 */ /* 0x000f280000002600 */
[----:B------:R-:W5:Y:S08]  /*0070*/  LDC.64 R14, c[0x0][0x228] ;  /* 0x00008a00ff0e7b82 */ /* 0x000f700000000a00 */
[----:B------:R-:W5:Y:S08]  /*0080*/  LDC.64 R10, c[0x0][0x218] ;  /* 0x00008600ff0a7b82 */ /* 0x000f700000000a00 */
[----:B------:R-:W5:Y:S01]  /*0090*/  LDC.64 R16, c[0x0][0x220] ;  /* 0x00008800ff107b82 */ /* 0x000f620000000a00 */
[----:B-1----:R-:W-:Y:S01]  /*00a0*/  SHF.R.U32.HI R5, RZ, 0x4, R0 ;  /* 0x00000004ff057819 */ /* 0x002fe20000011600 */
[----:B---3--:R-:W-:-:S03]  /*00b0*/  IMAD.SHL.U32 R7, R7, 0x10, RZ ;  /* 0x0000001007077824 */ /* 0x008fc600078e00ff */
[----:B------:R-:W-:Y:S01]  /*00c0*/  SGXT.U32 R5, R5, 0x3 ;  /* 0x000000030505781a */ /* 0x000fe20000000000 */
[----:B----4-:R-:W-:Y:S01]  /*00d0*/  IMAD.SHL.U32 R2, R3, 0x10, RZ ;  /* 0x0000001003027824 */ /* 0x010fe200078e00ff */
[----:B------:R-:W-:Y:S02]  /*00e0*/  LOP3.LUT R24, R7, 0xf, R0, 0xf8, !PT ;  /* 0x0000000f07187812 */ /* 0x000fe400078ef800 */
[----:B------:R-:W-:Y:S01]  /*00f0*/  SHF.R.S32.HI R8, RZ, 0x1b, R3 ;  /* 0x0000001bff087819 */ /* 0x000fe20000011403 */
[----:B------:R-:W-:Y:S01]  /*0100*/  IMAD.MOV.U32 R3, RZ, RZ, RZ ;  /* 0x000000ffff037224 */ /* 0x000fe200078e00ff */
[----:B------:R-:W-:Y:S02]  /*0110*/  LOP3.LUT R29, R2, R5, RZ, 0xfc, !PT ;  /* 0x00000005021d7212 */ /* 0x000fe400078efcff */
[----:B------:R-:W-:Y:S02]  /*0120*/  LOP3.LUT R9, R2, 0x8, R5, 0xfe, !PT ;  /* 0x0000000802097812 */ /* 0x000fe400078efe05 */
[----:B------:R-:W-:-:S02]  /*0130*/  ISETP.GE.AND P0, PT, R24, 0x10, PT ;  /* 0x000000101800780c */ /* 0x000fc40003f06270 */
[----:B------:R-:W-:Y:S02]  /*0140*/  SGXT R8, R8, 0x1 ;  /* 0x000000010808781a */ /* 0x000fe40000000200 */
[----:B------:R-:W-:Y:S01]  /*0150*/  LEA R21, R29, R24, 0x4 ;  /* 0x000000181d157211 */ /* 0x000fe200078e20ff */
[----:B------:R-:W-:Y:S01]  /*0160*/  IMAD R24, R9, 0x10, R24 ;  /* 0x0000001009187824 */ /* 0x000fe200078e0218 */
[C---:B------:R-:W-:Y:S02]  /*0170*/  LEA.HI R25, R8.reuse, R29, RZ, 0x4 ;  /* 0x0000001d08197211 */ /* 0x040fe400078f20ff */
[----:B------:R-:W-:Y:S01]  /*0180*/  LEA.HI R27, R8, R9, RZ, 0x4 ;  /* 0x00000009081b7211 */ /* 0x000fe200078f20ff */
[----:B--2---:R-:W-:Y:S01]  /*0190*/  IMAD.WIDE R22, R21, 0x4, R12 ;  /* 0x0000000415167825 */ /* 0x004fe200078e020c */
[----:B------:R-:W-:Y:S02]  /*01a0*/  SHF.R.S32.HI R25, RZ, 0x4, R25 ;  /* 0x00000004ff197819 */ /* 0x000fe40000011419 */
[----:B------:R-:W-:Y:S01]  /*01b0*/  SHF.R.S32.HI R27, RZ, 0x4, R27 ;  /* 0x00000004ff1b7819 */ /* 0x000fe2000001141b */
[----:B------:R-:W-:Y:S01]  /*01c0*/  IMAD.WIDE R12, R24, 0x4, R12 ;  /* 0x00000004180c7825 */ /* 0x000fe200078e020c */
[----:B------:R1:W2:Y:S03]  /*01d0*/  @!P0 LDG.E.EL R3, desc[UR6][R22.64] ;  /* 0x0000000616038981 */ /* 0x0002a6000c2e1900 */
[--C-:B-----5:R-:W-:Y:S01]  /*01e0*/  IMAD.WIDE R18, R25, 0x4, R14.reuse ;  /* 0x0000000419127825 */ /* 0x120fe200078e020e */
[----:B------:R3:W4:Y:S03]  /*01f0*/  @!P0 LDG.E.EL R6, desc[UR6][R12.64] ;  /* 0x000000060c068981 */ /* 0x000726000c2e1900 */
[----:B------:R-:W-:-:S02]  /*0200*/  IMAD.WIDE R14, R27, 0x4, R14 ;  /* 0x000000041b0e7825 */ /* 0x000fc400078e020e */
[----:B------:R-:W5:Y:S01]  /*0210*/  LDG.E.EL R18, desc[UR6][R18.64] ;  /* 0x0000000612127981 */ /* 0x000f62000c2e1900 */
[----:B-1----:R-:W1:Y:S01]  /*0220*/  LDC.64 R22, c[0x0][0x238] ;  /* 0x00008e00ff167b82 */ /* 0x002e620000000a00 */
[----:B------:R-:W-:Y:S01]  /*0230*/  LEA.HI R26, R8, R29, RZ, 0x9 ;  /* 0x0000001d081a7211 */ /* 0x000fe200078f48ff */
[----:B------:R-:W-:Y:S01]  /*0240*/  IMAD.MOV.U32 R4, RZ, RZ, RZ ;  /* 0x000000ffff047224 */ /* 0x000fe200078e00ff */
[----:B------:R3:W2:Y:S01]  /*0250*/  LDG.E.EL R14, desc[UR6][R14.64] ;  /* 0x000000060e0e7981 */ /* 0x0006a2000c2e1900 */
[----:B0-----:R-:W-:-:S04]  /*0260*/  IMAD.WIDE R20, R21, 0x4, R10 ;  /* 0x0000000415147825 */ /* 0x001fc800078e020a */
[----:B---3--:R-:W0:Y:S01]  /*0270*/  LDC.64 R12, c[0x0][0x230] ;  /* 0x00008c00ff0c7b82 */ /* 0x008e220000000a00 */
[----:B------:R-:W-:Y:S02]  /*0280*/  LOP3.LUT R28, R26, 0xfffffe00, RZ, 0xc0, !PT ;  /* 0xfffffe001a1c7812 */ /* 0x000fe400078ec0ff */
[----:B------:R-:W-:Y:S01]  /*0290*/  LEA.HI R8, R8, R9, RZ, 0x9 ;  /* 0x0000000908087211 */ /* 0x000fe200078f48ff */
[----:B------:R-:W-:Y:S01]  /*02a0*/  IMAD.WIDE R10, R24, 0x4, R10 ;  /* 0x00000004180a7825 */ /* 0x000fe200078e020a */
[----:B------:R-:W-:Y:S01]  /*02b0*/  MOV R26, RZ ;  /* 0x000000ff001a7202 */ /* 0x000fe20000000f00 */
[----:B------:R3:W4:Y:S01]  /*02c0*/  @!P0 LDG.E.EL R4, desc[UR6][R20.64] ;  /* 0x0000000614048981 */ /* 0x000722000c2e1900 */
[----:B------:R-:W-:Y:S01]  /*02d0*/  LOP3.LUT R8, R8, 0xfffffe00, RZ, 0xc0, !PT ;  /* 0xfffffe0008087812 */ /* 0x000fe200078ec0ff */
[----:B------:R-:W-:-:S03]  /*02e0*/  IMAD.IADD R29, R29, 0x1, -R28 ;  /* 0x000000011d1d7824 */ /* 0x000fc600078e0a1c */
[----:B------:R0:W4:Y:S01]  /*02f0*/  @!P0 LDG.E.EL R26, desc[UR6][R10.64] ;  /* 0x000000060a1a8981 */ /* 0x000122000c2e1900 */
[----:B------:R-:W-:Y:S01]  /*0300*/  IADD3 R15, R9, -R8, RZ ;  /* 0x80000008090f7210 */ /* 0x000fe20007ffe0ff */
[----:B---3--:R-:W-:-:S04]  /*0310*/  IMAD.WIDE R20, R25, 0x4, R16 ;  /* 0x0000000419147825 */ /* 0x008fc800078e0210 */
[----:B------:R-:W-:Y:S02]  /*0320*/  IMAD.WIDE R16, R27, 0x4, R16 ;  /* 0x000000041b107825 */ /* 0x000fe400078e0210 */
[----:B------:R-:W3:Y:S02]  /*0330*/  LDG.E.EL R20, desc[UR6][R20.64] ;  /* 0x0000000614147981 */ /* 0x000ee4000c2e1900 */
[C---:B0-----:R-:W-:Y:S02]  /*0340*/  IMAD.WIDE R24, R29.reuse, 0x4, R12 ;  /* 0x000000041d187825 */ /* 0x041fe400078e020c */
[----:B------:R-:W3:Y:S02]  /*0350*/  LDG.E.EL R16, desc[UR6][R16.64] ;  /* 0x0000000610107981 */ /* 0x000ee4000c2e1900 */
[----:B-1----:R-:W-:Y:S02]  /*0360*/  IMAD.WIDE R8, R29, 0x4, R22 ;  /* 0x000000041d087825 */ /* 0x002fe400078e0216 */
[----:B------:R-:W3:Y:S02]  /*0370*/  LDG.E.EL R24, desc[UR6][R24.64] ;  /* 0x0000000618187981 */ /* 0x000ee4000c2e1900 */
[----:B------:R-:W-:-:S02]  /*0380*/  IMAD.WIDE R12, R15, 0x4, R12 ;  /* 0x000000040f0c7825 */ /* 0x000fc400078e020c */
[----:B------:R0:W3:Y:S02]  /*0390*/  LDG.E.EL R9, desc[UR6][R8.64] ;  /* 0x0000000608097981 */ /* 0x0000e4000c2e1900 */
[----:B------:R-:W-:Y:S02]  /*03a0*/  IMAD.WIDE R22, R15, 0x4, R22 ;  /* 0x000000040f167825 */ /* 0x000fe400078e0216 */
[----:B------:R-:W3:Y:S04]  /*03b0*/  LDG.E.EL R12, desc[UR6][R12.64] ;  /* 0x000000060c0c7981 */ /* 0x000ee8000c2e1900 */
[----:B------:R-:W3:Y:S01]  /*03c0*/  LDG.E.EL R23, desc[UR6][R22.64] ;  /* 0x0000000616177981 */ /* 0x000ee2000c2e1900 */
[----:B------:R-:W1:Y:S01]  /*03d0*/  S2UR UR5, SR_CgaCtaId ;  /* 0x00000000000579c3 */ /* 0x000e620000008800 */
[----:B------:R-:W-:Y:S01]  /*03e0*/  IMAD.MOV.U32 R11, RZ, RZ, 0x3b800000 ;  /* 0x3b800000ff0b7424 */ /* 0x000fe200078e00ff */
[----:B------:R-:W-:Y:S01]  /*03f0*/  SHF.L.U32 R15, R0, 0x4, RZ ;  /* 0x00000004000f7819 */ /* 0x000fe200000006ff */
[----:B------:R-:W-:-:S03]  /*0400*/  UMOV UR4, 0x400 ;  /* 0x0000040000047882 */ /* 0x000fc60000000000 */
[----:B0-----:R-:W-:-:S04]  /*0410*/  LOP3.LUT R8, R15, 0xf0, RZ, 0xc0, !PT ;  /* 0x000000f00f087812 */ /* 0x001fc800078ec0ff */
[----:B------:R-:W-:Y:S01]  /*0420*/  LOP3.LUT R5, R8, R5, RZ, 0xfc, !PT ;  /* 0x0000000508057212 */ /* 0x000fe200078efcff */
[----:B-1----:R-:W-:-:S06]  /*0430*/  UPRMT UR4, UR5, 0x654, UR4 ;  /* 0x0000065405047896 */ /* 0x002fcc0008000004 */
[----:B------:R-:W-:-:S05]  /*0440*/  LEA.HI R8, R8, UR4, RZ, 0x1f ;  /* 0x0000000408087c11 */ /* 0x000fca000f8ff8ff */
[----:B------:R-:W-:Y:S01]  /*0450*/  IMAD R8, R5, 0x4, R8 ;  /* 0x0000000405087824 */ /* 0x000fe200078e0208 */
[----:B------:R-:W-:-:S04]  /*0460*/  SHF.L.U32 R5, R0, 0x3, RZ ;  /* 0x0000000300057819 */ /* 0x000fc800000006ff */
[----:B------:R-:W-:Y:S01]  /*0470*/  LOP3.LUT R5, R5, 0x3f8, RZ, 0xc0, !PT ;  /* 0x000003f805057812 */ /* 0x000fe200078ec0ff */
[-C--:B-----5:R-:W-:Y:S01]  /*0480*/  FFMA R10, R18, R11.reuse, 9.9999997473787516356e-06 ;  /* 0x3727c5ac120a7423 */ /* 0x0a0fe2000000000b */
[----:B--2---:R-:W-:-:S05]  /*0490*/  FFMA R14, R14, R11, 9.9999997473787516356e-06 ;  /* 0x3727c5ac0e0e7423 */ /* 0x004fca000000000b */
[----:B------:R-:W0:Y:S08]  /*04a0*/  MUFU.RSQ R10, R10 ;  /* 0x0000000a000a7308 */ /* 0x000e300000001400 */
[----:B------:R-:W1:Y:S01]  /*04b0*/  MUFU.RSQ R14, R14 ;  /* 0x0000000e000e7308 */ /* 0x000e620000001400 */
[----:B----4-:R-:W-:Y:S01]  /*04c0*/  FADD R11, R4, R3 ;  /* 0x00000003040b7221 */ /* 0x010fe20000000000 */
[----:B------:R-:W-:-:S03]  /*04d0*/  FADD R3, R26, R6 ;  /* 0x000000061a037221 */ /* 0x000fc60000000000 */
[----:B---3--:R-:W-:Y:S01]  /*04e0*/  FADD R11, -R20, R11 ;  /* 0x0000000b140b7221 */ /* 0x008fe20000000100 */
[----:B------:R-:W-:-:S03]  /*04f0*/  FADD R3, -R16, R3 ;  /* 0x0000000310037221 */ /* 0x000fc60000000100 */
[----:B0-----:R-:W-:Y:S01]  /*0500*/  FMUL R10, R10, R11 ;  /* 0x0000000b0a0a7220 */ /* 0x001fe20000400000 */
[----:B-1----:R-:W-:-:S03]  /*0510*/  FMUL R3, R14, R3 ;  /* 0x000000030e037220 */ /* 0x002fc60000400000 */
[----:B------:R-:W-:Y:S01]  /*0520*/  FFMA R9, R24, R10, R9 ;  /* 0x0000000a18097223 */ /* 0x000fe20000000009 */
[----:B------:R-:W-:Y:S01]  /*0530*/  SHF.R.U32.HI R4, RZ, 0x3, R0 ;  /* 0x00000003ff047819 */ /* 0x000fe20000011600 */
[----:B------:R-:W-:-:S03]  /*0540*/  FFMA R3, R12, R3, R23 ;  /* 0x000000030c037223 */ /* 0x000fc60000000017 */
[----:B------:R0:W-:Y:S04]  /*0550*/  STS [R8], R9 ;  /* 0x0000000908007388 */ /* 0x0001e80000000800 */
[----:B------:R0:W-:Y:S01]  /*0560*/  STS [R8+0x20], R3 ;  /* 0x0000200308007388 */ /* 0x0001e20000000800 */
[----:B------:R-:W-:-:S04]  /*0570*/  SGXT.U32 R4, R4, 0x4 ;  /* 0x000000040404781a */ /* 0x000fc80000000000 */
[----:B------:R-:W-:Y:S01]  /*0580*/  LOP3.LUT R7, R7, R4, RZ, 0xfc, !PT ;  /* 0x0000000407077212 */ /* 0x000fe200078efcff */
[----:B------:R-:W-:Y:S03]  /*0590*/  BAR.SYNC.DEFER_BLOCKING 0x0 ;  /* 0x0000000000007b1d */ /* 0x000fe60000010000 */
[----:B------:R-:W-:Y:S02]  /*05a0*/  ISETP.GE.AND P0, PT, R7, 0x10, PT ;  /* 0x000000100700780c */ /* 0x000fe40003f06270 */
[----:B------:R-:W-:-:S04]  /*05b0*/  LOP3.LUT R4, R0, 0x78, RZ, 0xc0, !PT ;  /* 0x0000007800047812 */ /* 0x000fc800078ec0ff */
[----:B------:R-:W-:-:S07]  /*05c0*/  IADD3 R6, R5, UR4, R4 ;  /* 0x0000000405067c10 */ /* 0x000fce000fffe004 */
[----:B0-----:R-:W-:Y:S05]  /*05d0*/  @P0 EXIT ;  /* 0x000000000000094d */ /* 0x001fea0003800000 */
[----:B------:R-:W0:Y:S01]  /*05e0*/  LDS.64 R8, [R6] ;  /* 0x0000000006087984 */ /* 0x000e220000000a00 */
[----:B------:R-:W1:Y:S01]  /*05f0*/  LDC.64 R4, c[0x0][0x240] ;  /* 0x00009000ff047b82 */ /* 0x000e620000000a00 */
[----:B------:R-:W-:-:S05]  /*0600*/  IMAD.SHL.U32 R3, R0, 0x2, RZ ;  /* 0x0000000200037824 */ /* 0x000fca00078e00ff */
[----:B------:R-:W-:-:S04]  /*0610*/  LOP3.LUT R2, R2, 0xe, R3, 0xf8, !PT ;  /* 0x0000000e02027812 */ /* 0x000fc800078ef803 */
[----:B------:R-:W-:-:S05]  /*0620*/  LEA R3, R7, R2, 0xb ;  /* 0x0000000207037211 */ /* 0x000fca00078e58ff */
[----:B-1----:R-:W-:-:S05]  /*0630*/  IMAD.WIDE R2, R3, 0x4, R4 ;  /* 0x0000000403027825 */ /* 0x002fca00078e0204 */
[----:B0-----:R-:W-:Y:S01]  /*0640*/  STG.E.64 desc[UR6][R2.64], R8 ;  /* 0x0000000802007986 */ /* 0x001fe2000c101b06 */
[----:B------:R-:W-:Y:S05]  /*0650*/  EXIT ;  /* 0x000000000000794d */ /* 0x000fea0003800000 */
.L_x_0:
[----:B------:R-:W-:-:S00]  /*0660*/  BRA `(.L_x_0) ;  /* 0xfffffffc00fc7947 */ /* 0x000fc0000383ffff */
[----:B------:R-:W-:-:S00]  /*0670*/  NOP ;  /* 0x0000000000007918 */ /* 0x000fc00000000000 */
        /* <DEDUP_REMOVED lines=8> */
.L_x_1:


//--------------------- .nv.global.init           --------------------------
	.section	.nv.global.init,"aw",@progbits
.nv.global.init:
	.type		_$_str,@object
	.size		_$_str,(.L_0 - _$_str)
_$_str:
        /*0000*/ 	.byte	0x5f, 0x5f, 0x43, 0x55, 0x44, 0x41, 0x5f, 0x46, 0x54, 0x5a, 0x00
.L_0:


//--------------------- .nv.shared.triton_poi_fused_clone_41 --------------------------
	.section	.nv.shared.triton_poi_fused_clone_41,"aw",@nobits
	.sectionflags	@""
	.align	16
	.zero		1024


//--------------------- .nv.constant0.triton_poi_fused_clone_41 --------------------------
	.section	.nv.constant0.triton_poi_fused_clone_41,"a",@progbits
	.sectionflags	@""
	.align	4
.nv.constant0.triton_poi_fused_clone_41:
	.zero		592
